	.headerflags	@"EF_CUDA_TEXMODE_UNIFIED EF_CUDA_64BIT_ADDRESS EF_CUDA_SM86 EF_CUDA_VIRTUAL_SM(EF_CUDA_SM86)"
	.elftype	@"ET_EXEC"


//--------------------- .nv.info                  --------------------------
	.section	.nv.info,"",@"SHT_CUDA_INFO"
	.align	4


	//----- nvinfo : EIATTR_REGCOUNT
	.align		4
        /*0000*/ 	.byte	0x04, 0x2f
        /*0002*/ 	.short	(.L_1 - .L_0)
	.align		4
.L_0:
        /*0004*/ 	.word	index@(triton_red_fused__to_copy_mean_pow_6)
        /*0008*/ 	.word	0x0000000e


	//----- nvinfo : EIATTR_MIN_STACK_SIZE
	.align		4
.L_1:
        /*000c*/ 	.byte	0x04, 0x12
        /*000e*/ 	.short	(.L_3 - .L_2)
	.align		4
.L_2:
        /*0010*/ 	.word	index@(triton_red_fused__to_copy_mean_pow_6)
        /*0014*/ 	.word	0x00000000


	//----- nvinfo : EIATTR_FRAME_SIZE
	.align		4
.L_3:
        /*0018*/ 	.byte	0x04, 0x11
        /*001a*/ 	.short	(.L_5 - .L_4)
	.align		4
.L_4:
        /*001c*/ 	.word	index@(triton_red_fused__to_copy_mean_pow_6)
        /*0020*/ 	.word	0x00000000


	//----- nvinfo : EIATTR_MIN_STACK_SIZE
	.align		4
.L_5:
        /*0024*/ 	.byte	0x04, 0x12
        /*0026*/ 	.short	(.L_7 - .L_6)
	.align		4
.L_6:
        /*0028*/ 	.word	index@(triton_red_fused__to_copy_mean_pow_6)
        /*002c*/ 	.word	0x00000000
.L_7:


//--------------------- .nv.info.triton_red_fused__to_copy_mean_pow_6 --------------------------
	.section	.nv.info.triton_red_fused__to_copy_mean_pow_6,"",@"SHT_CUDA_INFO"
	.sectionflags	@""
	.align	4


	//----- nvinfo : EIATTR_CUDA_API_VERSION
	.align		4
        /*0000*/ 	.byte	0x04, 0x37
        /*0002*/ 	.short	(.L_9 - .L_8)
.L_8:
        /*0004*/ 	.word	0x0000007c


	//----- nvinfo : EIATTR_SW2861232_WAR
	.align		4
.L_9:
        /*0008*/ 	.byte	0x01, 0x35
	.zero		2


	//----- nvinfo : EIATTR_PARAM_CBANK
	.align		4
        /*000c*/ 	.byte	0x04, 0x0a
        /*000e*/ 	.short	(.L_11 - .L_10)
	.align		4
.L_10:
        /*0010*/ 	.word	index@(.nv.constant0.triton_red_fused__to_copy_mean_pow_6)
        /*0014*/ 	.short	0x0160
        /*0016*/ 	.short	0x0020


	//----- nvinfo : EIATTR_CBANK_PARAM_SIZE
	.align		4
.L_11:
        /*0018*/ 	.byte	0x03, 0x19
        /*001a*/ 	.short	0x0020


	//----- nvinfo : EIATTR_KPARAM_INFO
	.align		4
        /*001c*/ 	.byte	0x04, 0x17
        /*001e*/ 	.short	(.L_13 - .L_12)
.L_12:
        /*0020*/ 	.word	0x00000000
        /*0024*/ 	.short	0x0004
        /*0026*/ 	.short	0x0018
        /*0028*/ 	.byte	0x00, 0xf4, 0x21, 0x00


	//----- nvinfo : EIATTR_KPARAM_INFO
	.align		4
.L_13:
        /*002c*/ 	.byte	0x04, 0x17
        /*002e*/ 	.short	(.L_15 - .L_14)
.L_14:
        /*0030*/ 	.word	0x00000000
        /*0034*/ 	.short	0x0003
        /*0036*/ 	.short	0x0014
        /*0038*/ 	.byte	0x00, 0xf0, 0x11, 0x00


	//----- nvinfo : EIATTR_KPARAM_INFO
	.align		4
.L_15:
        /*003c*/ 	.byte	0x04, 0x17
        /*003e*/ 	.short	(.L_17 - .L_16)
.L_16:
        /*0040*/ 	.word	0x00000000
        /*0044*/ 	.short	0x0002
        /*0046*/ 	.short	0x0010
        /*0048*/ 	.byte	0x00, 0xf0, 0x11, 0x00


	//----- nvinfo : EIATTR_KPARAM_INFO
	.align		4
.L_17:
        /*004c*/ 	.byte	0x04, 0x17
        /*004e*/ 	.short	(.L_19 - .L_18)
.L_18:
        /*0050*/ 	.word	0x00000000
        /*0054*/ 	.short	0x0001
        /*0056*/ 	.short	0x0008
        /*0058*/ 	.byte	0x00, 0xf4, 0x21, 0x00


	//----- nvinfo : EIATTR_KPARAM_INFO
	.align		4
.L_19:
        /*005c*/ 	.byte	0x04, 0x17
        /*005e*/ 	.short	(.L_21 - .L_20)
.L_20:
        /*0060*/ 	.word	0x00000000
        /*0064*/ 	.short	0x0000
        /*0066*/ 	.short	0x0000
        /*0068*/ 	.byte	0x00, 0xf4, 0x21, 0x00


	//----- nvinfo : EIATTR_MAXREG_COUNT
	.align		4
.L_21:
        /*006c*/ 	.byte	0x03, 0x1b
        /*006e*/ 	.short	0x00ff


	//----- nvinfo : EIATTR_COOP_GROUP_MASK_REGIDS
	.align		4
        /*0070*/ 	.byte	0x04, 0x29
        /*0072*/ 	.short	(.L_23 - .L_22)


	//   ....[0]....
.L_22:
        /*0074*/ 	.word	0xffffffff


	//   ....[1]....
        /*0078*/ 	.word	0xffffffff


	//   ....[2]....
        /*007c*/ 	.word	0xffffffff


	//   ....[3]....
        /*0080*/ 	.word	0xffffffff


	//   ....[4]....
        /*0084*/ 	.word	0xffffffff


	//----- nvinfo : EIATTR_COOP_GROUP_INSTR_OFFSETS
	.align		4
.L_23:
        /*0088*/ 	.byte	0x04, 0x28
        /*008a*/ 	.short	(.L_25 - .L_24)


	//   ....[0]....
.L_24:
        /*008c*/ 	.word	0x000001f0


	//   ....[1]....
        /*0090*/ 	.word	0x00000210


	//   ....[2]....
        /*0094*/ 	.word	0x00000230


	//   ....[3]....
        /*0098*/ 	.word	0x00000250


	//   ....[4]....
        /*009c*/ 	.word	0x00000270


	//----- nvinfo : EIATTR_EXIT_INSTR_OFFSETS
	.align		4
.L_25:
        /*00a0*/ 	.byte	0x04, 0x1c
        /*00a2*/ 	.short	(.L_27 - .L_26)


	//   ....[0]....
.L_26:
        /*00a4*/ 	.word	0x000002b0


	//   ....[1]....
        /*00a8*/ 	.word	0x00000320


	//----- nvinfo : EIATTR_REQNTID
	.align		4
.L_27:
        /*00ac*/ 	.byte	0x04, 0x10
        /*00ae*/ 	.short	(.L_29 - .L_28)
.L_28:
        /*00b0*/ 	.word	0x00000100
        /*00b4*/ 	.word	0x00000001
        /*00b8*/ 	.word	0x00000001
.L_29:


//--------------------- .nv.callgraph             --------------------------
	.section	.nv.callgraph,"",@"SHT_CUDA_CALLGRAPH"
	.align	4
	.sectionentsize	8
	.align		4
        /*0000*/ 	.word	0x00000000
	.align		4
        /*0004*/ 	.word	0xffffffff
	.align		4
        /*0008*/ 	.word	0x00000000
	.align		4
        /*000c*/ 	.word	0xfffffffe
	.align		4
        /*0010*/ 	.word	0x00000000
	.align		4
        /*0014*/ 	.word	0xfffffffd
	.align		4
        /*0018*/ 	.word	0x00000000
	.align		4
        /*001c*/ 	.word	0xfffffffc


//--------------------- .nv.rel.action            --------------------------
	.section	.nv.rel.action,"",@"SHT_CUDA_RELOCINFO"
	.align	8
	.sectionentsize	8
        /*0000*/ 	.byte	0x73, 0x00, 0x00, 0x00, 0x00, 0x00, 0x00, 0x00, 0x00, 0x00, 0x00, 0x11, 0x25, 0x00, 0x05, 0x36


//--------------------- .nv.constant0.triton_red_fused__to_copy_mean_pow_6 --------------------------
	.section	.nv.constant0.triton_red_fused__to_copy_mean_pow_6,"a",@progbits
	.sectionflags	@""
	.align	4
.nv.constant0.triton_red_fused__to_copy_mean_pow_6:
	.zero		384


//--------------------- .text.triton_red_fused__to_copy_mean_pow_6 --------------------------
	.section	.text.triton_red_fused__to_copy_mean_pow_6,"ax",@progbits
	.sectionflags	@"SHF_BARRIERS=1"
	.sectioninfo	@"SHI_REGISTERS=14"
	.align	128
        .global         triton_red_fused__to_copy_mean_pow_6
        .type           triton_red_fused__to_copy_mean_pow_6,@function
        .size           triton_red_fused__to_copy_mean_pow_6,(.L_x_1 - triton_red_fused__to_copy_mean_pow_6)
        .other          triton_red_fused__to_copy_mean_pow_6,@"STO_CUDA_ENTRY STV_DEFAULT"
triton_red_fused__to_copy_mean_pow_6:
.text.triton_red_fused__to_copy_mean_pow_6:
[----:B------:R-:W-:Y:S02]  /*0000*/  MOV R1, c[0x0][0x28] ;  /* 0x00000a0000017a02 */ /* 0x000fe40000000f00 */
[----:B------:R-:W0:Y:S01]  /*0010*/  S2R R0, SR_TID.X ;  /* 0x0000000000007919 */ /* 0x000e220000002100 */
[----:B------:R-:W-:-:S03]  /*0020*/  ULDC.64 UR4, c[0x0][0x118] ;  /* 0x0000460000047ab9 */ /* 0x000fc60000000a00 */
[----:B------:R-:W1:Y:S01]  /*0030*/  S2R R3, SR_CTAID.X ;  /* 0x0000000000037919 */ /* 0x000e620000002500 */
[----:B0-----:R-:W-:Y:S01]  /*0040*/  SHF.R.U32.HI R2, RZ, 0x5, R0 ;  /* 0x00000005ff027819 */ /* 0x001fe20000011600 */
[----:B-1----:R-:W-:-:S03]  /*0050*/  IMAD.SHL.U32 R3, R3, 0x8, RZ ;  /* 0x0000000803037824 */ /* 0x002fc600078e00ff */
[----:B------:R-:W-:-:S04]  /*0060*/  SGXT.U32 R2, R2, 0x3 ;  /* 0x000000030202781a */ /* 0x000fc80000000000 */
[----:B------:R-:W-:-:S05]  /*0070*/  LOP3.LUT R4, R2, R3, RZ, 0xfc, !PT ;  /* 0x0000000302047212 */ /* 0x000fca00078efcff */
[----:B------:R-:W-:-:S05]  /*0080*/  IMAD.HI R5, R4, 0x2aaaaaab, RZ ;  /* 0x2aaaaaab04057827 */ /* 0x000fca00078e02ff */
[----:B------:R-:W-:-:S04]  /*0090*/  SHF.R.U32.HI R6, RZ, 0x1f, R5 ;  /* 0x0000001fff067819 */ /* 0x000fc80000011605 */
[----:B------:R-:W-:Y:S02]  /*00a0*/  LEA.HI.SX32 R7, R5, R6, 0x1e ;  /* 0x0000000605077211 */ /* 0x000fe400078ff2ff */
[----:B------:R-:W-:-:S03]  /*00b0*/  SHF.L.U32 R5, R0, 0x2, RZ ;  /* 0x0000000200057819 */ /* 0x000fc600000006ff */
[----:B------:R-:W-:Y:S01]  /*00c0*/  IMAD R4, R7, -0x18, R4 ;  /* 0xffffffe807047824 */ /* 0x000fe200078e0204 */
[----:B------:R-:W-:-:S05]  /*00d0*/  LOP3.LUT R5, R5, 0x7c, RZ, 0xc0, !PT ;  /* 0x0000007c05057812 */ /* 0x000fca00078ec0ff */
[----:B------:R-:W-:Y:S01]  /*00e0*/  IMAD R4, R4, 0x80, R5 ;  /* 0x0000008004047824 */ /* 0x000fe200078e0205 */
[----:B------:R-:W-:-:S03]  /*00f0*/  MOV R5, 0x2 ;  /* 0x0000000200057802 */ /* 0x000fc60000000f00 */
[----:B------:R-:W-:-:S05]  /*0100*/  IMAD R4, R7, 0x2400, R4 ;  /* 0x0000240007047824 */ /* 0x000fca00078e0204 */
[----:B------:R-:W-:-:S05]  /*0110*/  IADD3 R4, R4, 0xc00, RZ ;  /* 0x00000c0004047810 */ /* 0x000fca0007ffe0ff */
[----:B------:R-:W-:-:S06]  /*0120*/  IMAD.WIDE R4, R4, R5, c[0x0][0x160] ;  /* 0x0000580004047625 */ /* 0x000fcc00078e0205 */
[----:B------:R-:W2:Y:S01]  /*0130*/  LDG.E.EF.64 R4, [R4.64] ;  /* 0x0000000404047981 */ /* 0x000ea2000c0e1b00 */
[----:B------:R-:W-:Y:S02]  /*0140*/  LOP3.LUT P0, RZ, R0, 0xf8, RZ, 0xc0, !PT ;  /* 0x000000f800ff7812 */ /* 0x000fe4000780c0ff */
[C---:B--2---:R-:W-:Y:S01]  /*0150*/  PRMT R6, R4.reuse, 0x7632, R6 ;  /* 0x0000763204067816 */ /* 0x044fe20000000006 */
[----:B------:R-:W-:Y:S01]  /*0160*/  IMAD.U32 R8, R5, 0x10000, RZ ;  /* 0x0001000005087824 */ /* 0x000fe200078e00ff */
[----:B------:R-:W-:-:S03]  /*0170*/  SHF.L.U32 R7, R4, 0x10, RZ ;  /* 0x0000001004077819 */ /* 0x000fc600000006ff */
[----:B------:R-:W-:-:S04]  /*0180*/  IMAD.U32 R6, R6, 0x10000, RZ ;  /* 0x0001000006067824 */ /* 0x000fc800078e00ff */
[----:B------:R-:W-:Y:S01]  /*0190*/  FMUL R10, R6, R6 ;  /* 0x00000006060a7220 */ /* 0x000fe20000400000 */
[----:B------:R-:W-:-:S03]  /*01a0*/  PRMT R6, R5, 0x7632, R6 ;  /* 0x0000763205067816 */ /* 0x000fc60000000006 */
[----:B------:R-:W-:Y:S01]  /*01b0*/  FFMA R7, R7, R7, R10 ;  /* 0x0000000707077223 */ /* 0x000fe2000000000a */
[----:B------:R-:W-:-:S03]  /*01c0*/  SHF.L.U32 R6, R6, 0x10, RZ ;  /* 0x0000001006067819 */ /* 0x000fc600000006ff */
[----:B------:R-:W-:-:S04]  /*01d0*/  FFMA R7, R8, R8, R7 ;  /* 0x0000000808077223 */ /* 0x000fc80000000007 */
[----:B------:R-:W-:-:S05]  /*01e0*/  FFMA R7, R6, R6, R7 ;  /* 0x0000000606077223 */ /* 0x000fca0000000007 */
[----:B------:R-:W0:Y:S02]  /*01f0*/  SHFL.BFLY PT, R4, R7, 0x10, 0x1f ;  /* 0x0e001f0007047f89 */ /* 0x000e2400000e0000 */
[----:B0-----:R-:W-:-:S05]  /*0200*/  FADD R4, R7, R4 ;  /* 0x0000000407047221 */ /* 0x001fca0000000000 */
        /* <DEDUP_REMOVED lines=8> */
[----:B------:R0:W-:Y:S04]  /*0290*/  STS [R2.X4], R11 ;  /* 0x0000000b02007388 */ /* 0x0001e80000004800 */
[----:B------:R-:W-:Y:S06]  /*02a0*/  BAR.SYNC.DEFER_BLOCKING 0x0 ;  /* 0x0000000000007b1d */ /* 0x000fec0000010000 */
[----:B------:R-:W-:Y:S05]  /*02b0*/  @P0 EXIT ;  /* 0x000000000000094d */ /* 0x000fea0003800000 */
[----:B0-----:R-:W-:Y:S02]  /*02c0*/  LOP3.LUT R4, R0, 0x7, RZ, 0xc0, !PT ;  /* 0x0000000700047812 */ /* 0x001fe400078ec0ff */
[----:B------:R-:W-:-:S02]  /*02d0*/  MOV R2, 0x4 ;  /* 0x0000000400027802 */ /* 0x000fc40000000f00 */
[----:B------:R-:W-:Y:S01]  /*02e0*/  LOP3.LUT R3, R3, 0x7, R0, 0xf8, !PT ;  /* 0x0000000703037812 */ /* 0x000fe200078ef800 */
[----:B------:R-:W0:Y:S04]  /*02f0*/  LDS R5, [R4.X4] ;  /* 0x0000000004057984 */ /* 0x000e280000004800 */
[----:B------:R-:W-:-:S05]  /*0300*/  IMAD.WIDE R2, R3, R2, c[0x0][0x168] ;  /* 0x00005a0003027625 */ /* 0x000fca00078e0202 */
[----:B0-----:R-:W-:Y:S01]  /*0310*/  STG.E [R2.64], R5 ;  /* 0x0000000502007986 */ /* 0x001fe2000c101904 */
[----:B------:R-:W-:Y:S05]  /*0320*/  EXIT ;  /* 0x000000000000794d */ /* 0x000fea0003800000 */
.L_x_0:
[----:B------:R-:W-:-:S00]  /*0330*/  BRA `(.L_x_0) ;  /* 0xfffffff000007947 */ /* 0x000fc0000383ffff */
[----:B------:R-:W-:-:S00]  /*0340*/  NOP ;  /* 0x0000000000007918 */ /* 0x000fc00000000000 */
        /* <DEDUP_REMOVED lines=11> */
.L_x_1:


//--------------------- .nv.shared.triton_red_fused__to_copy_mean_pow_6 --------------------------
	.section	.nv.shared.triton_red_fused__to_copy_mean_pow_6,"aw",@nobits
	.sectionflags	@""
	.align	16
